//
// Generated by NVIDIA NVVM Compiler
//
// Compiler Build ID: CL-36424714
// Cuda compilation tools, release 13.0, V13.0.88
// Based on NVVM 20.0.0
//

.version 9.0
.target sm_100
.address_size 64

	// .globl	_Z18matmul_generalizedPfS_S_i
.extern .shared .align 16 .b8 A_B_s[];

.visible .entry _Z18matmul_generalizedPfS_S_i(
	.param .u64 .ptr .align 1 _Z18matmul_generalizedPfS_S_i_param_0,
	.param .u64 .ptr .align 1 _Z18matmul_generalizedPfS_S_i_param_1,
	.param .u64 .ptr .align 1 _Z18matmul_generalizedPfS_S_i_param_2,
	.param .u32 _Z18matmul_generalizedPfS_S_i_param_3
)
{
	.reg .pred 	%p<27>;
	.reg .b32 	%r<105>;
	.reg .b32 	%f<85>;
	.reg .b64 	%rd<31>;

	ld.param.u64 	%rd5, [_Z18matmul_generalizedPfS_S_i_param_0];
	ld.param.u64 	%rd6, [_Z18matmul_generalizedPfS_S_i_param_1];
	ld.param.u32 	%r53, [_Z18matmul_generalizedPfS_S_i_param_3];
	cvta.to.global.u64 	%rd1, %rd6;
	cvta.to.global.u64 	%rd2, %rd5;
	mov.u32 	%r1, %tid.x;
	mov.u32 	%r2, %tid.y;
	mov.u32 	%r54, %ctaid.x;
	mov.u32 	%r55, %ctaid.y;
	mov.u32 	%r56, %ntid.y;
	mad.lo.s32 	%r3, %r55, %r56, %r2;
	mov.u32 	%r57, %ntid.x;
	mad.lo.s32 	%r4, %r54, %r57, %r1;
	setp.lt.s32 	%p1, %r53, 1;
	mov.f32 	%f84, 0f00000000;
	@%p1 bra 	$L__BB0_27;
	add.s32 	%r5, %r53, 1;
	shr.u32 	%r59, %r5, 1;
	shl.b32 	%r60, %r2, 1;
	add.s32 	%r61, %r60, %r1;
	shl.b32 	%r62, %r61, 2;
	mov.u32 	%r63, A_B_s;
	add.s32 	%r6, %r63, %r62;
	mul.lo.s32 	%r7, %r53, %r3;
	shl.b32 	%r64, %r2, 3;
	add.s32 	%r8, %r63, %r64;
	and.b32  	%r9, %r59, 3;
	setp.lt.u32 	%p2, %r53, 7;
	shl.b32 	%r65, %r1, 2;
	add.s32 	%r10, %r63, %r65;
	mov.f32 	%f84, 0f00000000;
	mov.b32 	%r99, 0;
	@%p2 bra 	$L__BB0_20;
	and.b32  	%r68, %r59, 1073741820;
	neg.s32 	%r98, %r68;
	add.s32 	%r69, %r2, 6;
	mad.lo.s32 	%r95, %r53, %r69, %r4;
	add.s32 	%r70, %r2, 4;
	mad.lo.s32 	%r94, %r53, %r70, %r4;
	add.s32 	%r71, %r2, 2;
	mad.lo.s32 	%r93, %r53, %r71, %r4;
	mad.lo.s32 	%r92, %r2, %r53, %r4;
	add.s32 	%r90, %r1, %r7;
	mov.f32 	%f84, 0f00000000;
	mov.b32 	%r97, 6;
	cvt.u64.u32 	%rd11, %r1;
	cvt.u64.u32 	%rd13, %r7;
	mov.u32 	%r91, %r1;
	mov.u32 	%r96, %r2;
$L__BB0_3:
	setp.ge.u32 	%p3, %r3, %r53;
	setp.ge.s32 	%p4, %r91, %r53;
	mov.f32 	%f71, 0f00000000;
	or.pred  	%p5, %p3, %p4;
	@%p5 bra 	$L__BB0_5;
	mul.wide.u32 	%rd7, %r90, 4;
	add.s64 	%rd8, %rd2, %rd7;
	ld.global.f32 	%f71, [%rd8];
$L__BB0_5:
	st.shared.f32 	[%r6], %f71;
	max.s32 	%r72, %r4, %r96;
	setp.ge.s32 	%p6, %r72, %r53;
	mov.f32 	%f72, 0f00000000;
	@%p6 bra 	$L__BB0_7;
	mul.wide.s32 	%rd9, %r92, 4;
	add.s64 	%rd10, %rd1, %rd9;
	ld.global.f32 	%f72, [%rd10];
$L__BB0_7:
	st.shared.f32 	[%r6+16], %f72;
	bar.sync 	0;
	ld.shared.v2.f32 	{%f38, %f39}, [%r8];
	ld.shared.f32 	%f40, [%r10+16];
	fma.rn.f32 	%f41, %f38, %f40, %f84;
	ld.shared.f32 	%f42, [%r10+24];
	fma.rn.f32 	%f6, %f39, %f42, %f41;
	bar.sync 	0;
	add.s32 	%r73, %r91, 2;
	setp.ge.s32 	%p8, %r73, %r53;
	add.s32 	%r74, %r97, -6;
	cvt.u64.u32 	%rd12, %r74;
	add.s64 	%rd14, %rd12, %rd11;
	add.s64 	%rd15, %rd14, %rd13;
	shl.b64 	%rd16, %rd15, 2;
	add.s64 	%rd3, %rd2, %rd16;
	mov.f32 	%f73, 0f00000000;
	or.pred  	%p9, %p3, %p8;
	@%p9 bra 	$L__BB0_9;
	ld.global.f32 	%f73, [%rd3+8];
$L__BB0_9:
	st.shared.f32 	[%r6], %f73;
	add.s32 	%r75, %r96, 2;
	max.s32 	%r76, %r4, %r75;
	setp.ge.s32 	%p10, %r76, %r53;
	mov.f32 	%f74, 0f00000000;
	@%p10 bra 	$L__BB0_11;
	mul.wide.s32 	%rd17, %r93, 4;
	add.s64 	%rd18, %rd1, %rd17;
	ld.global.f32 	%f74, [%rd18];
$L__BB0_11:
	st.shared.f32 	[%r6+16], %f74;
	bar.sync 	0;
	ld.shared.v2.f32 	{%f45, %f46}, [%r8];
	ld.shared.f32 	%f47, [%r10+16];
	fma.rn.f32 	%f48, %f45, %f47, %f6;
	ld.shared.f32 	%f49, [%r10+24];
	fma.rn.f32 	%f11, %f46, %f49, %f48;
	bar.sync 	0;
	add.s32 	%r77, %r91, 4;
	setp.ge.s32 	%p12, %r77, %r53;
	mov.f32 	%f75, 0f00000000;
	or.pred  	%p13, %p3, %p12;
	@%p13 bra 	$L__BB0_13;
	ld.global.f32 	%f75, [%rd3+16];
$L__BB0_13:
	st.shared.f32 	[%r6], %f75;
	add.s32 	%r78, %r96, 4;
	max.s32 	%r79, %r4, %r78;
	setp.ge.s32 	%p14, %r79, %r53;
	mov.f32 	%f76, 0f00000000;
	@%p14 bra 	$L__BB0_15;
	mul.wide.s32 	%rd19, %r94, 4;
	add.s64 	%rd20, %rd1, %rd19;
	ld.global.f32 	%f76, [%rd20];
$L__BB0_15:
	st.shared.f32 	[%r6+16], %f76;
	bar.sync 	0;
	ld.shared.v2.f32 	{%f52, %f53}, [%r8];
	ld.shared.f32 	%f54, [%r10+16];
	fma.rn.f32 	%f55, %f52, %f54, %f11;
	ld.shared.f32 	%f56, [%r10+24];
	fma.rn.f32 	%f16, %f53, %f56, %f55;
	bar.sync 	0;
	add.s32 	%r80, %r91, 6;
	setp.ge.s32 	%p16, %r80, %r53;
	mov.f32 	%f77, 0f00000000;
	or.pred  	%p17, %p3, %p16;
	@%p17 bra 	$L__BB0_17;
	ld.global.f32 	%f77, [%rd3+24];
$L__BB0_17:
	st.shared.f32 	[%r6], %f77;
	add.s32 	%r81, %r96, 6;
	max.s32 	%r82, %r4, %r81;
	setp.ge.s32 	%p18, %r82, %r53;
	mov.f32 	%f78, 0f00000000;
	@%p18 bra 	$L__BB0_19;
	mul.wide.s32 	%rd21, %r95, 4;
	add.s64 	%rd22, %rd1, %rd21;
	ld.global.f32 	%f78, [%rd22];
$L__BB0_19:
	add.s32 	%r83, %r53, 1;
	shr.u32 	%r84, %r83, 1;
	and.b32  	%r99, %r84, 1073741820;
	st.shared.f32 	[%r6+16], %f78;
	bar.sync 	0;
	ld.shared.v2.f32 	{%f58, %f59}, [%r8];
	ld.shared.f32 	%f60, [%r10+16];
	fma.rn.f32 	%f61, %f58, %f60, %f16;
	ld.shared.f32 	%f62, [%r10+24];
	fma.rn.f32 	%f84, %f59, %f62, %f61;
	bar.sync 	0;
	add.s32 	%r98, %r98, 4;
	add.s32 	%r97, %r97, 8;
	add.s32 	%r96, %r96, 8;
	shl.b32 	%r85, %r53, 3;
	add.s32 	%r95, %r95, %r85;
	add.s32 	%r94, %r94, %r85;
	add.s32 	%r93, %r93, %r85;
	add.s32 	%r92, %r92, %r85;
	add.s32 	%r91, %r91, 8;
	add.s32 	%r90, %r90, 8;
	setp.ne.s32 	%p19, %r98, 0;
	@%p19 bra 	$L__BB0_3;
$L__BB0_20:
	setp.eq.s32 	%p20, %r9, 0;
	@%p20 bra 	$L__BB0_27;
	shl.b32 	%r86, %r99, 1;
	add.s32 	%r103, %r2, %r86;
	mad.lo.s32 	%r104, %r53, %r103, %r4;
	shl.b32 	%r39, %r53, 1;
	add.s32 	%r101, %r1, %r86;
	add.s32 	%r102, %r101, %r7;
	neg.s32 	%r100, %r9;
$L__BB0_22:
	.pragma "nounroll";
	setp.ge.u32 	%p21, %r3, %r53;
	setp.ge.s32 	%p22, %r101, %r53;
	mov.f32 	%f82, 0f00000000;
	or.pred  	%p23, %p21, %p22;
	@%p23 bra 	$L__BB0_24;
	mul.wide.u32 	%rd23, %r102, 4;
	add.s64 	%rd24, %rd2, %rd23;
	ld.global.f32 	%f82, [%rd24];
$L__BB0_24:
	st.shared.f32 	[%r6], %f82;
	max.s32 	%r87, %r4, %r103;
	setp.ge.s32 	%p24, %r87, %r53;
	mov.f32 	%f83, 0f00000000;
	@%p24 bra 	$L__BB0_26;
	mul.wide.s32 	%rd25, %r104, 4;
	add.s64 	%rd26, %rd1, %rd25;
	ld.global.f32 	%f83, [%rd26];
$L__BB0_26:
	st.shared.f32 	[%r6+16], %f83;
	bar.sync 	0;
	ld.shared.v2.f32 	{%f65, %f66}, [%r8];
	ld.shared.f32 	%f67, [%r10+16];
	fma.rn.f32 	%f68, %f65, %f67, %f84;
	ld.shared.f32 	%f69, [%r10+24];
	fma.rn.f32 	%f84, %f66, %f69, %f68;
	bar.sync 	0;
	add.s32 	%r104, %r104, %r39;
	add.s32 	%r103, %r103, 2;
	add.s32 	%r102, %r102, 2;
	add.s32 	%r101, %r101, 2;
	add.s32 	%r100, %r100, 1;
	setp.ne.s32 	%p25, %r100, 0;
	@%p25 bra 	$L__BB0_22;
$L__BB0_27:
	max.s32 	%r88, %r3, %r4;
	setp.ge.s32 	%p26, %r88, %r53;
	@%p26 bra 	$L__BB0_29;
	ld.param.u64 	%rd30, [_Z18matmul_generalizedPfS_S_i_param_2];
	mad.lo.s32 	%r89, %r53, %r3, %r4;
	cvta.to.global.u64 	%rd27, %rd30;
	mul.wide.s32 	%rd28, %r89, 4;
	add.s64 	%rd29, %rd27, %rd28;
	st.global.f32 	[%rd29], %f84;
$L__BB0_29:
	ret;

}


// ===== COMPILED SASS (sm_100) =====

	.target	sm_100

	.elftype	@"ET_EXEC"


//--------------------- .note.nv.tkinfo           --------------------------
	.section	.note.nv.tkinfo,"",@"SHT_NOTE"
	.sectionflags	@"SHF_NOTE_NV_TKINFO"
	.tkinfo
        /*0018*/ 	.word	0x00000002
        /*0030*/ 	.string	""
        /*0030*/ 	.string	"ptxas"
        /*0030*/ 	.string	"Cuda compilation tools, release 13.0, V13.0.88"
        /*0030*/ 	.string	"Build cuda_13.0.r13.0/compiler.36424714_0"
        /*0030*/ 	.string	"-arch sm_100 -m 64 "



//--------------------- .note.nv.cuinfo           --------------------------
	.section	.note.nv.cuinfo,"",@"SHT_NOTE"
	.sectionflags	@"SHF_NOTE_NV_CUINFO"
        /*0018*/ 	.short	0x0002
        /*001a*/ 	.short	0x0064
        /*001c*/ 	.short	0x0082
	.zero		2


//--------------------- .nv.info                  --------------------------
	.section	.nv.info,"",@"SHT_CUDA_INFO"
	.align	4


	//----- nvinfo : EIATTR_REGCOUNT
	.align		4
        /*0000*/ 	.byte	0x04, 0x2f
        /*0002*/ 	.short	(.L_1 - .L_0)
	.align		4
.L_0:
        /*0004*/ 	.word	index@(_Z18matmul_generalizedPfS_S_i)
        /*0008*/ 	.word	0x00000020


	//----- nvinfo : EIATTR_FRAME_SIZE
	.align		4
.L_1:
        /*000c*/ 	.byte	0x04, 0x11
        /*000e*/ 	.short	(.L_3 - .L_2)
	.align		4
.L_2:
        /*0010*/ 	.word	index@(_Z18matmul_generalizedPfS_S_i)
        /*0014*/ 	.word	0x00000000


	//----- nvinfo : EIATTR_MIN_STACK_SIZE
	.align		4
.L_3:
        /*0018*/ 	.byte	0x04, 0x12
        /*001a*/ 	.short	(.L_5 - .L_4)
	.align		4
.L_4:
        /*001c*/ 	.word	index@(_Z18matmul_generalizedPfS_S_i)
        /*0020*/ 	.word	0x00000000
.L_5:


//--------------------- .nv.compat                --------------------------
	.section	.nv.compat,"",@"SHT_CUDA_COMPAT_INFO"
	.align	4
        /*0000*/ 	.byte	0x02, 0x09, 0x00, 0x00, 0x02, 0x02, 0x01, 0x00, 0x02, 0x05, 0x05, 0x00, 0x03, 0x07, 0x01, 0x01
        /*0010*/ 	.byte	0x02, 0x03, 0x00, 0x00, 0x02, 0x06, 0x01, 0x00, 0x04, 0x0b, 0x08, 0x00, 0x09, 0x00, 0x00, 0x00
        /*0020*/ 	.byte	0x00, 0x00, 0x00, 0x00


//--------------------- .nv.info._Z18matmul_generalizedPfS_S_i --------------------------
	.section	.nv.info._Z18matmul_generalizedPfS_S_i,"",@"SHT_CUDA_INFO"
	.sectionflags	@""
	.align	4


	//----- nvinfo : EIATTR_CUDA_API_VERSION
	.align		4
        /*0000*/ 	.byte	0x04, 0x37
        /*0002*/ 	.short	(.L_7 - .L_6)
.L_6:
        /*0004*/ 	.word	0x00000082


	//----- nvinfo : EIATTR_KPARAM_INFO
	.align		4
.L_7:
        /*0008*/ 	.byte	0x04, 0x17
        /*000a*/ 	.short	(.L_9 - .L_8)
.L_8:
        /*000c*/ 	.word	0x00000000
        /*0010*/ 	.short	0x0003
        /*0012*/ 	.short	0x0018
        /*0014*/ 	.byte	0x00, 0xf0, 0x11, 0x00


	//----- nvinfo : EIATTR_KPARAM_INFO
	.align		4
.L_9:
        /*0018*/ 	.byte	0x04, 0x17
        /*001a*/ 	.short	(.L_11 - .L_10)
.L_10:
        /*001c*/ 	.word	0x00000000
        /*0020*/ 	.short	0x0002
        /*0022*/ 	.short	0x0010
        /*0024*/ 	.byte	0x00, 0xf5, 0x21, 0x00


	//----- nvinfo : EIATTR_KPARAM_INFO
	.align		4
.L_11:
        /*0028*/ 	.byte	0x04, 0x17
        /*002a*/ 	.short	(.L_13 - .L_12)
.L_12:
        /*002c*/ 	.word	0x00000000
        /*0030*/ 	.short	0x0001
        /*0032*/ 	.short	0x0008
        /*0034*/ 	.byte	0x00, 0xf5, 0x21, 0x00


	//----- nvinfo : EIATTR_KPARAM_INFO
	.align		4
.L_13:
        /*0038*/ 	.byte	0x04, 0x17
        /*003a*/ 	.short	(.L_15 - .L_14)
.L_14:
        /*003c*/ 	.word	0x00000000
        /*0040*/ 	.short	0x0000
        /*0042*/ 	.short	0x0000
        /*0044*/ 	.byte	0x00, 0xf5, 0x21, 0x00


	//----- nvinfo : EIATTR_SPARSE_MMA_MASK
	.align		4
.L_15:
        /*0048*/ 	.byte	0x03, 0x50
        /*004a*/ 	.short	0x0000


	//----- nvinfo : EIATTR_MAXREG_COUNT
	.align		4
        /*004c*/ 	.byte	0x03, 0x1b
        /*004e*/ 	.short	0x00ff


	//----- nvinfo : EIATTR_NUM_BARRIERS
	.align		4
        /*0050*/ 	.byte	0x02, 0x4c
        /*0052*/ 	.byte	0x01
	.zero		1


	//----- nvinfo : EIATTR_MERCURY_ISA_VERSION
	.align		4
        /*0054*/ 	.byte	0x03, 0x5f
        /*0056*/ 	.short	0x0101


	//----- nvinfo : EIATTR_VRC_CTA_INIT_COUNT
	.align		4
        /*0058*/ 	.byte	0x02, 0x4a
	.zero		1
	.zero		1


	//----- nvinfo : EIATTR_EXIT_INSTR_OFFSETS
	.align		4
        /*005c*/ 	.byte	0x04, 0x1c
        /*005e*/ 	.short	(.L_17 - .L_16)


	//   ....[0]....
.L_16:
        /*0060*/ 	.word	0x00000b30


	//   ....[1]....
        /*0064*/ 	.word	0x00000b80


	//----- nvinfo : EIATTR_CBANK_PARAM_SIZE
	.align		4
.L_17:
        /*0068*/ 	.byte	0x03, 0x19
        /*006a*/ 	.short	0x001c


	//----- nvinfo : EIATTR_PARAM_CBANK
	.align		4
        /*006c*/ 	.byte	0x04, 0x0a
        /*006e*/ 	.short	(.L_19 - .L_18)
	.align		4
.L_18:
        /*0070*/ 	.word	index@(.nv.constant0._Z18matmul_generalizedPfS_S_i)
        /*0074*/ 	.short	0x0380
        /*0076*/ 	.short	0x001c


	//----- nvinfo : EIATTR_SW_WAR
	.align		4
.L_19:
        /*0078*/ 	.byte	0x04, 0x36
        /*007a*/ 	.short	(.L_21 - .L_20)
.L_20:
        /*007c*/ 	.word	0x00000008
.L_21:


//--------------------- .nv.callgraph             --------------------------
	.section	.nv.callgraph,"",@"SHT_CUDA_CALLGRAPH"
	.align	4
	.sectionentsize	8
	.align		4
        /*0000*/ 	.word	0x00000000
	.align		4
        /*0004*/ 	.word	0xffffffff
	.align		4
        /*0008*/ 	.word	0x00000000
	.align		4
        /*000c*/ 	.word	0xfffffffe
	.align		4
        /*0010*/ 	.word	0x00000000
	.align		4
        /*0014*/ 	.word	0xfffffffd
	.align		4
        /*0018*/ 	.word	0x00000000
	.align		4
        /*001c*/ 	.word	0xfffffffc


//--------------------- .text._Z18matmul_generalizedPfS_S_i --------------------------
	.section	.text._Z18matmul_generalizedPfS_S_i,"ax",@progbits
	.align	128
        .global         _Z18matmul_generalizedPfS_S_i
        .type           _Z18matmul_generalizedPfS_S_i,@function
        .size           _Z18matmul_generalizedPfS_S_i,(.L_x_5 - _Z18matmul_generalizedPfS_S_i)
        .other          _Z18matmul_generalizedPfS_S_i,@"STO_CUDA_ENTRY STV_DEFAULT"
_Z18matmul_generalizedPfS_S_i:
.text._Z18matmul_generalizedPfS_S_i:
[----:B------:R-:W-:Y:S01]  /*0000*/  LDC R1, c[0x0][0x37c] ;  /* 0x0000df00ff017b82 */ /* 0x000fe20000000800 */
[----:B------:R-:W0:Y:S01]  /*0010*/  LDCU UR8, c[0x0][0x398] ;  /* 0x00007300ff0877ac */ /* 0x000e220008000800 */
[----:B------:R-:W1:Y:S06]  /*0020*/  S2R R0, SR_TID.Y ;  /* 0x0000000000007919 */ /* 0x000e6c0000002200 */
[----:B------:R-:W1:Y:S01]  /*0030*/  S2UR UR5, SR_CTAID.Y ;  /* 0x00000000000579c3 */ /* 0x000e620000002600 */
[----:B------:R-:W-:Y:S01]  /*0040*/  IMAD.MOV.U32 R19, RZ, RZ, RZ ;  /* 0x000000ffff137224 */ /* 0x000fe200078e00ff */
[----:B------:R-:W2:Y:S01]  /*0050*/  LDCU.64 UR6, c[0x0][0x358] ;  /* 0x00006b00ff0677ac */ /* 0x000ea20008000a00 */
[----:B------:R-:W3:Y:S05]  /*0060*/  S2R R3, SR_TID.X ;  /* 0x0000000000037919 */ /* 0x000eea0000002100 */
[----:B------:R-:W1:Y:S08]  /*0070*/  LDC R7, c[0x0][0x364] ;  /* 0x0000d900ff077b82 */ /* 0x000e700000000800 */
[----:B------:R-:W3:Y:S01]  /*0080*/  S2UR UR4, SR_CTAID.X ;  /* 0x00000000000479c3 */ /* 0x000ee20000002500 */
[----:B0-----:R-:W-:-:S05]  /*0090*/  IMAD.U32 R5, RZ, RZ, UR8 ;  /* 0x00000008ff057e24 */ /* 0x001fca000f8e00ff */
[----:B------:R-:W-:Y:S02]  /*00a0*/  ISETP.GE.AND P0, PT, R5, 0x1, PT ;  /* 0x000000010500780c */ /* 0x000fe40003f06270 */
[----:B------:R-:W3:Y:S01]  /*00b0*/  LDC R2, c[0x0][0x360] ;  /* 0x0000d800ff027b82 */ /* 0x000ee20000000800 */
[----:B-1----:R-:W-:Y:S02]  /*00c0*/  IMAD R4, R7, UR5, R0 ;  /* 0x0000000507047c24 */ /* 0x002fe4000f8e0200 */
[----:B---3--:R-:W-:-:S08]  /*00d0*/  IMAD R7, R2, UR4, R3 ;  /* 0x0000000402077c24 */ /* 0x008fd0000f8e0203 */
[----:B--2---:R-:W-:Y:S05]  /*00e0*/  @!P0 BRA `(.L_x_0) ;  /* 0x0000000800888947 */ /* 0x004fea0003800000 */
[----:B------:R-:W0:Y:S01]  /*00f0*/  S2UR UR5, SR_CgaCtaId ;  /* 0x00000000000579c3 */ /* 0x000e220000008800 */
[C---:B------:R-:W-:Y:S01]  /*0100*/  ISETP.GE.U32.AND P0, PT, R5.reuse, 0x7, PT ;  /* 0x000000070500780c */ /* 0x040fe20003f06070 */
[----:B------:R-:W-:Y:S01]  /*0110*/  UMOV UR4, 0x400 ;  /* 0x0000040000047882 */ /* 0x000fe20000000000 */
[----:B------:R-:W-:Y:S01]  /*0120*/  IADD3 R2, PT, PT, R5, 0x1, RZ ;  /* 0x0000000105027810 */ /* 0x000fe20007ffe0ff */
[----:B------:R-:W-:Y:S02]  /*0130*/  IMAD R8, R0, 0x2, R3 ;  /* 0x0000000200087824 */ /* 0x000fe400078e0203 */
[----:B------:R-:W-:Y:S02]  /*0140*/  HFMA2 R12, -RZ, RZ, 0, 0 ;  /* 0x00000000ff0c7431 */ /* 0x000fe400000001ff */
[----:B------:R-:W-:Y:S01]  /*0150*/  IMAD R6, R4, R5, RZ ;  /* 0x0000000504067224 */ /* 0x000fe200078e02ff */
[----:B------:R-:W-:Y:S01]  /*0160*/  SHF.R.U32.HI R2, RZ, 0x1, R2 ;  /* 0x00000001ff027819 */ /* 0x000fe20000011602 */
[----:B------:R-:W-:-:S03]  /*0170*/  IMAD.MOV.U32 R19, RZ, RZ, RZ ;  /* 0x000000ffff137224 */ /* 0x000fc600078e00ff */
[----:B------:R-:W-:Y:S01]  /*0180*/  LOP3.LUT R10, R2, 0x3, RZ, 0xc0, !PT ;  /* 0x00000003020a7812 */ /* 0x000fe200078ec0ff */
[----:B0-----:R-:W-:-:S06]  /*0190*/  ULEA UR4, UR5, UR4, 0x18 ;  /* 0x0000000405047291 */ /* 0x001fcc000f8ec0ff */
[----:B------:R-:W-:Y:S02]  /*01a0*/  LEA R8, R8, UR4, 0x2 ;  /* 0x0000000408087c11 */ /* 0x000fe4000f8e10ff */
[----:B------:R-:W-:Y:S02]  /*01b0*/  LEA R9, R0, UR4, 0x3 ;  /* 0x0000000400097c11 */ /* 0x000fe4000f8e18ff */
[----:B------:R-:W-:Y:S01]  /*01c0*/  LEA R11, R3, UR4, 0x2 ;  /* 0x00000004030b7c11 */ /* 0x000fe2000f8e10ff */
[----:B------:R-:W-:Y:S06]  /*01d0*/  @!P0 BRA `(.L_x_1) ;  /* 0x0000000400b88947 */ /* 0x000fec0003800000 */
[C---:B------:R-:W-:Y:S01]  /*01e0*/  IADD3 R24, PT, PT, R0.reuse, 0x2, RZ ;  /* 0x0000000200187810 */ /* 0x040fe20007ffe0ff */
[----:B------:R-:W-:Y:S01]  /*01f0*/  VIADD R20, R0, 0x6 ;  /* 0x0000000600147836 */ /* 0x000fe20000000000 */
[----:B------:R-:W-:Y:S01]  /*0200*/  LOP3.LUT R12, R2, 0x3ffffffc, RZ, 0xc0, !PT ;  /* 0x3ffffffc020c7812 */ /* 0x000fe200078ec0ff */
[----:B------:R-:W-:Y:S01]  /*0210*/  VIADD R22, R0, 0x4 ;  /* 0x0000000400167836 */ /* 0x000fe20000000000 */
[-C--:B------:R-:W-:Y:S01]  /*0220*/  ISETP.GE.U32.AND P0, PT, R4, R5.reuse, PT ;  /* 0x000000050400720c */ /* 0x080fe20003f06070 */
[--C-:B------:R-:W-:Y:S01]  /*0230*/  IMAD R20, R20, R5, R7.reuse ;  /* 0x0000000514147224 */ /* 0x100fe200078e0207 */
[----:B------:R-:W-:Y:S01]  /*0240*/  MOV R28, R3 ;  /* 0x00000003001c7202 */ /* 0x000fe20000000f00 */
[-CC-:B------:R-:W-:Y:S01]  /*0250*/  IMAD R22, R22, R5.reuse, R7.reuse ;  /* 0x0000000516167224 */ /* 0x180fe200078e0207 */
[----:B------:R-:W0:Y:S01]  /*0260*/  LDCU.64 UR8, c[0x0][0x380] ;  /* 0x00007000ff0877ac */ /* 0x000e220008000a00 */
[-CC-:B------:R-:W-:Y:S02]  /*0270*/  IMAD R24, R24, R5.reuse, R7.reuse ;  /* 0x0000000518187224 */ /* 0x180fe400078e0207 */
[----:B------:R-:W-:Y:S01]  /*0280*/  IMAD R26, R0, R5, R7 ;  /* 0x00000005001a7224 */ /* 0x000fe200078e0207 */
[----:B------:R-:W-:Y:S01]  /*0290*/  UMOV UR4, 0x6 ;  /* 0x0000000600047882 */ /* 0x000fe20000000000 */
[----:B------:R-:W-:-:S02]  /*02a0*/  IMAD.IADD R21, R6, 0x1, R3 ;  /* 0x0000000106157824 */ /* 0x000fc400078e0203 */
[----:B------:R-:W-:Y:S02]  /*02b0*/  IMAD.MOV.U32 R19, RZ, RZ, RZ ;  /* 0x000000ffff137224 */ /* 0x000fe400078e00ff */
[----:B------:R-:W-:Y:S02]  /*02c0*/  IMAD.MOV.U32 R2, RZ, RZ, R0 ;  /* 0x000000ffff027224 */ /* 0x000fe400078e0000 */
[----:B------:R-:W-:-:S07]  /*02d0*/  IMAD.MOV R13, RZ, RZ, -R12 ;  /* 0x000000ffff0d7224 */ /* 0x000fce00078e0a0c */
.L_x_2:
[----:B------:R-:W1:Y:S01]  /*02e0*/  LDC R5, c[0x0][0x398] ;  /* 0x0000e600ff057b82 */ /* 0x000e620000000800 */
[----:B------:R-:W-:Y:S01]  /*02f0*/  VIMNMX R14, PT, PT, R7, R2, !PT ;  /* 0x00000002070e7248 */ /* 0x000fe20007fe0100 */
[----:B------:R-:W-:Y:S01]  /*0300*/  IMAD.MOV.U32 R29, RZ, RZ, RZ ;  /* 0x000000ffff1d7224 */ /* 0x000fe200078e00ff */
[----:B------:R-:W-:Y:S02]  /*0310*/  MOV R27, RZ ;  /* 0x000000ff001b7202 */ /* 0x000fe40000000f00 */
[-C--:B-1----:R-:W-:Y:S02]  /*0320*/  ISETP.GE.OR P1, PT, R28, R5.reuse, P0 ;  /* 0x000000051c00720c */ /* 0x082fe40000726670 */
[----:B------:R-:W-:-:S11]  /*0330*/  ISETP.GE.AND P2, PT, R14, R5, PT ;  /* 0x000000050e00720c */ /* 0x000fd60003f46270 */
[----:B------:R-:W1:Y:S08]  /*0340*/  @!P1 LDC.64 R16, c[0x0][0x380] ;  /* 0x0000e000ff109b82 */ /* 0x000e700000000a00 */
[----:B------:R-:W2:Y:S01]  /*0350*/  @!P2 LDC.64 R14, c[0x0][0x388] ;  /* 0x0000e200ff0eab82 */ /* 0x000ea20000000a00 */
[----:B-1----:R-:W-:-:S05]  /*0360*/  @!P1 IMAD.WIDE.U32 R16, R21, 0x4, R16 ;  /* 0x0000000415109825 */ /* 0x002fca00078e0010 */
[----:B------:R-:W3:Y:S01]  /*0370*/  @!P1 LDG.E R27, desc[UR6][R16.64] ;  /* 0x00000006101b9981 */ /* 0x000ee2000c1e1900 */
[----:B--2---:R-:W-:-:S05]  /*0380*/  @!P2 IMAD.WIDE R14, R26, 0x4, R14 ;  /* 0x000000041a0ea825 */ /* 0x004fca00078e020e */
[----:B------:R1:W2:Y:S01]  /*0390*/  @!P2 LDG.E R29, desc[UR6][R14.64] ;  /* 0x000000060e1da981 */ /* 0x0002a2000c1e1900 */
[----:B------:R-:W-:-:S04]  /*03a0*/  VIADDMNMX R18, R2, 0x2, R7, !PT ;  /* 0x0000000202127846 */ /* 0x000fc80007800107 */
[----:B------:R-:W-:-:S13]  /*03b0*/  ISETP.GE.AND P1, PT, R18, R5, PT ;  /* 0x000000051200720c */ /* 0x000fda0003f26270 */
[----:B-1----:R-:W1:Y:S01]  /*03c0*/  @!P1 LDC.64 R14, c[0x0][0x388] ;  /* 0x0000e200ff0e9b82 */ /* 0x002e620000000a00 */
[----:B------:R-:W-:Y:S01]  /*03d0*/  HFMA2 R23, -RZ, RZ, 0, 0 ;  /* 0x00000000ff177431 */ /* 0x000fe200000001ff */
[----:B------:R-:W-:Y:S01]  /*03e0*/  UIADD3 UR5, UPT, UPT, UR4, -0x6, URZ ;  /* 0xfffffffa04057890 */ /* 0x000fe2000fffe0ff */
[----:B---3--:R-:W-:Y:S04]  /*03f0*/  STS [R8], R27 ;  /* 0x0000001b08007388 */ /* 0x008fe80000000800 */
[----:B--2---:R-:W-:Y:S01]  /*0400*/  STS [R8+0x10], R29 ;  /* 0x0000101d08007388 */ /* 0x004fe20000000800 */
[----:B------:R-:W-:Y:S06]  /*0410*/  BAR.SYNC.DEFER_BLOCKING 0x0 ;  /* 0x0000000000007b1d */ /* 0x000fec0000010000 */
[----:B------:R-:W-:Y:S04]  /*0420*/  LDS R25, [R11+0x10] ;  /* 0x000010000b197984 */ /* 0x000fe80000000800 */
[----:B------:R-:W2:Y:S02]  /*0430*/  LDS.64 R16, [R9] ;  /* 0x0000000009107984 */ /* 0x000ea40000000a00 */
[----:B--2---:R-:W-:-:S02]  /*0440*/  FFMA R25, R16, R25, R19 ;  /* 0x0000001910197223 */ /* 0x004fc40000000013 */
[----:B------:R-:W2:Y:S01]  /*0450*/  LDS R16, [R11+0x18] ;  /* 0x000018000b107984 */ /* 0x000ea20000000800 */
[----:B-1----:R-:W-:Y:S01]  /*0460*/  @!P1 IMAD.WIDE R18, R24, 0x4, R14 ;  /* 0x0000000418129825 */ /* 0x002fe200078e020e */
[----:B------:R-:W-:Y:S06]  /*0470*/  BAR.SYNC.DEFER_BLOCKING 0x0 ;  /* 0x0000000000007b1d */ /* 0x000fec0000010000 */
[----:B------:R1:W3:Y:S01]  /*0480*/  @!P1 LDG.E R23, desc[UR6][R18.64] ;  /* 0x0000000612179981 */ /* 0x0002e2000c1e1900 */
[----:B------:R-:W-:-:S04]  /*0490*/  IADD3 R15, P1, P2, R6, UR5, R3 ;  /* 0x00000005060f7c10 */ /* 0x000fc8000fa3e003 */
[----:B------:R-:W-:Y:S02]  /*04a0*/  IADD3.X R27, PT, PT, RZ, RZ, RZ, P1, P2 ;  /* 0x000000ffff1b7210 */ /* 0x000fe40000fe44ff */
[----:B0-----:R-:W-:-:S04]  /*04b0*/  LEA R14, P1, R15, UR8, 0x2 ;  /* 0x000000080f0e7c11 */ /* 0x001fc8000f8210ff */
[----:B------:R-:W-:Y:S01]  /*04c0*/  LEA.HI.X R15, R15, UR9, R27, 0x2, P1 ;  /* 0x000000090f0f7c11 */ /* 0x000fe200088f141b */
[----:B------:R-:W-:-:S05]  /*04d0*/  VIADD R27, R28, 0x2 ;  /* 0x000000021c1b7836 */ /* 0x000fca0000000000 */
[----:B------:R-:W-:Y:S02]  /*04e0*/  ISETP.GE.OR P1, PT, R27, R5, P0 ;  /* 0x000000051b00720c */ /* 0x000fe40000726670 */
[----:B------:R-:W-:-:S11]  /*04f0*/  MOV R27, RZ ;  /* 0x000000ff001b7202 */ /* 0x000fd60000000f00 */
[----:B------:R-:W4:Y:S01]  /*0500*/  @!P1 LDG.E R27, desc[UR6][R14.64+0x8] ;  /* 0x000008060e1b9981 */ /* 0x000f22000c1e1900 */
[----:B--2---:R-:W-:Y:S01]  /*0510*/  FFMA R25, R17, R16, R25 ;  /* 0x0000001011197223 */ /* 0x004fe20000000019 */
[----:B-1----:R-:W-:-:S04]  /*0520*/  VIADDMNMX R18, R2, 0x4, R7, !PT ;  /* 0x0000000402127846 */ /* 0x002fc80007800107 */
[----:B------:R-:W-:Y:S01]  /*0530*/  ISETP.GE.AND P2, PT, R18, R5, PT ;  /* 0x000000051200720c */ /* 0x000fe20003f46270 */
[----:B------:R-:W-:-:S05]  /*0540*/  VIADD R18, R28, 0x4 ;  /* 0x000000041c127836 */ /* 0x000fca0000000000 */
[----:B------:R-:W-:Y:S01]  /*0550*/  ISETP.GE.OR P1, PT, R18, R5, P0 ;  /* 0x000000051200720c */ /* 0x000fe20000726670 */
[----:B------:R-:W-:Y:S01]  /*0560*/  HFMA2 R29, -RZ, RZ, 0, 0 ;  /* 0x00000000ff1d7431 */ /* 0x000fe200000001ff */
[----:B---3--:R-:W-:Y:S04]  /*0570*/  STS [R8+0x10], R23 ;  /* 0x0000101708007388 */ /* 0x008fe80000000800 */
[----:B----4-:R0:W-:Y:S01]  /*0580*/  STS [R8], R27 ;  /* 0x0000001b08007388 */ /* 0x0101e20000000800 */
[----:B------:R-:W-:Y:S06]  /*0590*/  BAR.SYNC.DEFER_BLOCKING 0x0 ;  /* 0x0000000000007b1d */ /* 0x000fec0000010000 */
[----:B------:R-:W-:Y:S04]  /*05a0*/  LDS R19, [R11+0x10] ;  /* 0x000010000b137984 */ /* 0x000fe80000000800 */
[----:B------:R-:W1:Y:S01]  /*05b0*/  LDS.64 R16, [R9] ;  /* 0x0000000009107984 */ /* 0x000e620000000a00 */
[----:B0-----:R-:W-:-:S02]  /*05c0*/  IMAD.MOV.U32 R27, RZ, RZ, RZ ;  /* 0x000000ffff1b7224 */ /* 0x001fc400078e00ff */
[----:B-1----:R-:W-:Y:S02]  /*05d0*/  FFMA R16, R16, R19, R25 ;  /* 0x0000001310107223 */ /* 0x002fe40000000019 */
[----:B------:R-:W0:Y:S01]  /*05e0*/  @!P2 LDC.64 R18, c[0x0][0x388] ;  /* 0x0000e200ff12ab82 */ /* 0x000e220000000a00 */
[----:B------:R-:W1:Y:S07]  /*05f0*/  LDS R25, [R11+0x18] ;  /* 0x000018000b197984 */ /* 0x000e6e0000000800 */
[----:B------:R-:W-:Y:S01]  /*0600*/  BAR.SYNC.DEFER_BLOCKING 0x0 ;  /* 0x0000000000007b1d */ /* 0x000fe20000010000 */
[----:B0-----:R-:W-:-:S05]  /*0610*/  @!P2 IMAD.WIDE R18, R22, 0x4, R18 ;  /* 0x000000041612a825 */ /* 0x001fca00078e0212 */
[----:B------:R0:W2:Y:S04]  /*0620*/  @!P2 LDG.E R29, desc[UR6][R18.64] ;  /* 0x00000006121da981 */ /* 0x0000a8000c1e1900 */
[----:B------:R-:W3:Y:S01]  /*0630*/  @!P1 LDG.E R27, desc[UR6][R14.64+0x10] ;  /* 0x000010060e1b9981 */ /* 0x000ee2000c1e1900 */
[----:B-1----:R-:W-:Y:S01]  /*0640*/  FFMA R23, R17, R25, R16 ;  /* 0x0000001911177223 */ /* 0x002fe20000000010 */
[----:B0-----:R-:W-:-:S04]  /*0650*/  IADD3 R18, PT, PT, R28, 0x6, RZ ;  /* 0x000000061c127810 */ /* 0x001fc80007ffe0ff */
[----:B------:R-:W-:Y:S02]  /*0660*/  ISETP.GE.OR P1, PT, R18, R5, P0 ;  /* 0x000000051200720c */ /* 0x000fe40000726670 */
[----:B------:R-:W-:-:S04]  /*0670*/  VIADDMNMX R18, R2, 0x6, R7, !PT ;  /* 0x0000000602127846 */ /* 0x000fc80007800107 */
[----:B------:R-:W-:-:S13]  /*0680*/  ISETP.GE.AND P2, PT, R18, R5, PT ;  /* 0x000000051200720c */ /* 0x000fda0003f46270 */
[----:B------:R-:W0:Y:S01]  /*0690*/  @!P2 LDC.64 R18, c[0x0][0x388] ;  /* 0x0000e200ff12ab82 */ /* 0x000e220000000a00 */
[----:B--2---:R-:W-:Y:S04]  /*06a0*/  STS [R8+0x10], R29 ;  /* 0x0000101d08007388 */ /* 0x004fe80000000800 */
[----:B---3--:R1:W-:Y:S03]  /*06b0*/  STS [R8], R27 ;  /* 0x0000001b08007388 */ /* 0x0083e60000000800 */
[----:B------:R-:W-:Y:S06]  /*06c0*/  BAR.SYNC.DEFER_BLOCKING 0x0 ;  /* 0x0000000000007b1d */ /* 0x000fec0000010000 */
[----:B------:R-:W-:Y:S04]  /*06d0*/  LDS R25, [R11+0x10] ;  /* 0x000010000b197984 */ /* 0x000fe80000000800 */
[----:B------:R-:W2:Y:S01]  /*06e0*/  LDS.64 R16, [R9] ;  /* 0x0000000009107984 */ /* 0x000ea20000000a00 */
[----:B-1----:R-:W-:Y:S01]  /*06f0*/  MOV R27, RZ ;  /* 0x000000ff001b7202 */ /* 0x002fe20000000f00 */
[----:B--2---:R-:W-:-:S02]  /*0700*/  FFMA R16, R16, R25, R23 ;  /* 0x0000001910107223 */ /* 0x004fc40000000017 */
[----:B------:R-:W1:Y:S01]  /*0710*/  LDS R23, [R11+0x18] ;  /* 0x000018000b177984 */ /* 0x000e620000000800 */
[----:B------:R-:W-:Y:S01]  /*0720*/  IMAD.MOV.U32 R25, RZ, RZ, RZ ;  /* 0x000000ffff197224 */ /* 0x000fe200078e00ff */
[----:B------:R-:W-:Y:S06]  /*0730*/  BAR.SYNC.DEFER_BLOCKING 0x0 ;  /* 0x0000000000007b1d */ /* 0x000fec0000010000 */
[----:B------:R0:W2:Y:S02]  /*0740*/  @!P1 LDG.E R25, desc[UR6][R14.64+0x18] ;  /* 0x000018060e199981 */ /* 0x0000a4000c1e1900 */
[----:B0-----:R-:W-:-:S05]  /*0750*/  @!P2 IMAD.WIDE R14, R20, 0x4, R18 ;  /* 0x00000004140ea825 */ /* 0x001fca00078e0212 */
[----:B------:R-:W3:Y:S01]  /*0760*/  @!P2 LDG.E R27, desc[UR6][R14.64] ;  /* 0x000000060e1ba981 */ /* 0x000ee2000c1e1900 */
[----:B------:R-:W-:-:S05]  /*0770*/  VIADD R13, R13, 0x4 ;  /* 0x000000040d0d7836 */ /* 0x000fca0000000000 */
[----:B------:R-:W-:Y:S01]  /*0780*/  ISETP.NE.AND P1, PT, R13, RZ, PT ;  /* 0x000000ff0d00720c */ /* 0x000fe20003f25270 */
[----:B-1----:R-:W-:Y:S01]  /*0790*/  FFMA R17, R17, R23, R16 ;  /* 0x0000001711117223 */ /* 0x002fe20000000010 */
[----:B------:R-:W-:Y:S01]  /*07a0*/  UIADD3 UR4, UPT, UPT, UR4, 0x8, URZ ;  /* 0x0000000804047890 */ /* 0x000fe2000fffe0ff */
[----:B------:R-:W-:Y:S01]  /*07b0*/  IADD3 R2, PT, PT, R2, 0x8, RZ ;  /* 0x0000000802027810 */ /* 0x000fe20007ffe0ff */
[----:B------:R-:W-:Y:S01]  /*07c0*/  VIADD R28, R28, 0x8 ;  /* 0x000000081c1c7836 */ /* 0x000fe20000000000 */
[----:B------:R-:W-:Y:S01]  /*07d0*/  IADD3 R21, PT, PT, R21, 0x8, RZ ;  /* 0x0000000815157810 */ /* 0x000fe20007ffe0ff */
[C---:B------:R-:W-:Y:S01]  /*07e0*/  IMAD R26, R5.reuse, 0x8, R26 ;  /* 0x00000008051a7824 */ /* 0x040fe200078e021a */
[C---:B------:R-:W-:Y:S01]  /*07f0*/  LEA R24, R5.reuse, R24, 0x3 ;  /* 0x0000001805187211 */ /* 0x040fe200078e18ff */
[C---:B------:R-:W-:Y:S01]  /*0800*/  IMAD R22, R5.reuse, 0x8, R22 ;  /* 0x0000000805167824 */ /* 0x040fe200078e0216 */
[----:B------:R-:W-:Y:S01]  /*0810*/  LEA R20, R5, R20, 0x3 ;  /* 0x0000001405147211 */ /* 0x000fe200078e18ff */
[----:B--2---:R-:W-:Y:S04]  /*0820*/  STS [R8], R25 ;  /* 0x0000001908007388 */ /* 0x004fe80000000800 */
[----:B---3--:R-:W-:Y:S01]  /*0830*/  STS [R8+0x10], R27 ;  /* 0x0000101b08007388 */ /* 0x008fe20000000800 */
[----:B------:R-:W-:Y:S06]  /*0840*/  BAR.SYNC.DEFER_BLOCKING 0x0 ;  /* 0x0000000000007b1d */ /* 0x000fec0000010000 */
[----:B------:R-:W-:Y:S04]  /*0850*/  LDS R29, [R11+0x10] ;  /* 0x000010000b1d7984 */ /* 0x000fe80000000800 */
[----:B------:R-:W0:Y:S04]  /*0860*/  LDS.64 R18, [R9] ;  /* 0x0000000009127984 */ /* 0x000e280000000a00 */
[----:B------:R-:W1:Y:S01]  /*0870*/  LDS R25, [R11+0x18] ;  /* 0x000018000b197984 */ /* 0x000e620000000800 */
[----:B0-----:R-:W-:-:S04]  /*0880*/  FFMA R18, R18, R29, R17 ;  /* 0x0000001d12127223 */ /* 0x001fc80000000011 */
[----:B-1----:R-:W-:Y:S01]  /*0890*/  FFMA R19, R19, R25, R18 ;  /* 0x0000001913137223 */ /* 0x002fe20000000012 */
[----:B------:R-:W-:Y:S06]  /*08a0*/  BAR.SYNC.DEFER_BLOCKING 0x0 ;  /* 0x0000000000007b1d */ /* 0x000fec0000010000 */
[----:B------:R-:W-:Y:S05]  /*08b0*/  @P1 BRA `(.L_x_2) ;  /* 0xfffffff800881947 */ /* 0x000fea000383ffff */
.L_x_1:
[----:B------:R-:W-:-:S13]  /*08c0*/  ISETP.NE.AND P0, PT, R10, RZ, PT ;  /* 0x000000ff0a00720c */ /* 0x000fda0003f05270 */
[----:B------:R-:W-:Y:S05]  /*08d0*/  @!P0 BRA `(.L_x_0) ;  /* 0x00000000008c8947 */ /* 0x000fea0003800000 */
[----:B------:R-:W0:Y:S01]  /*08e0*/  LDC R14, c[0x0][0x398] ;  /* 0x0000e600ff0e7b82 */ /* 0x000e220000000800 */
[C---:B------:R-:W-:Y:S01]  /*08f0*/  IMAD R0, R12.reuse, 0x2, R0 ;  /* 0x000000020c007824 */ /* 0x040fe200078e0200 */
[----:B------:R-:W-:Y:S01]  /*0900*/  LEA R15, R12, R3, 0x1 ;  /* 0x000000030c0f7211 */ /* 0x000fe200078e08ff */
[----:B------:R-:W-:Y:S02]  /*0910*/  IMAD.MOV R10, RZ, RZ, -R10 ;  /* 0x000000ffff0a7224 */ /* 0x000fe400078e0a0a */
[----:B------:R-:W-:Y:S01]  /*0920*/  IMAD R18, R0, R5, R7 ;  /* 0x0000000500127224 */ /* 0x000fe200078e0207 */
[----:B------:R-:W-:-:S07]  /*0930*/  IADD3 R21, PT, PT, R6, R15, RZ ;  /* 0x0000000f06157210 */ /* 0x000fce0007ffe0ff */
.L_x_3:
[----:B0-----:R-:W-:Y:S01]  /*0940*/  IMAD.MOV.U32 R5, RZ, RZ, R14 ;  /* 0x000000ffff057224 */ /* 0x001fe200078e000e */
[----:B------:R-:W-:Y:S01]  /*0950*/  VIMNMX R2, PT, PT, R7, R0, !PT ;  /* 0x0000000007027248 */ /* 0x000fe20007fe0100 */
[----:B------:R-:W-:Y:S02]  /*0960*/  HFMA2 R23, -RZ, RZ, 0, 0 ;  /* 0x00000000ff177431 */ /* 0x000fe400000001ff */
[----:B------:R-:W-:Y:S01]  /*0970*/  IMAD.MOV.U32 R25, RZ, RZ, RZ ;  /* 0x000000ffff197224 */ /* 0x000fe200078e00ff */
[-C--:B------:R-:W-:Y:S02]  /*0980*/  ISETP.GE.AND P0, PT, R15, R5.reuse, PT ;  /* 0x000000050f00720c */ /* 0x080fe40003f06270 */
[-C--:B------:R-:W-:Y:S02]  /*0990*/  ISETP.GE.AND P1, PT, R2, R5.reuse, PT ;  /* 0x000000050200720c */ /* 0x080fe40003f26270 */
[----:B------:R-:W-:-:S11]  /*09a0*/  ISETP.GE.U32.OR P0, PT, R4, R5, P0 ;  /* 0x000000050400720c */ /* 0x000fd60000706470 */
[----:B------:R-:W0:Y:S08]  /*09b0*/  @!P1 LDC.64 R12, c[0x0][0x388] ;  /* 0x0000e200ff0c9b82 */ /* 0x000e300000000a00 */
[----:B------:R-:W1:Y:S01]  /*09c0*/  @!P0 LDC.64 R2, c[0x0][0x380] ;  /* 0x0000e000ff028b82 */ /* 0x000e620000000a00 */
[----:B0-----:R-:W-:-:S05]  /*09d0*/  @!P1 IMAD.WIDE R12, R18, 0x4, R12 ;  /* 0x00000004120c9825 */ /* 0x001fca00078e020c */
[----:B------:R-:W2:Y:S01]  /*09e0*/  @!P1 LDG.E R25, desc[UR6][R12.64] ;  /* 0x000000060c199981 */ /* 0x000ea2000c1e1900 */
[----:B-1----:R-:W-:-:S05]  /*09f0*/  @!P0 IMAD.WIDE.U32 R2, R21, 0x4, R2 ;  /* 0x0000000415028825 */ /* 0x002fca00078e0002 */
[----:B------:R-:W3:Y:S01]  /*0a00*/  @!P0 LDG.E R23, desc[UR6][R2.64] ;  /* 0x0000000602178981 */ /* 0x000ee2000c1e1900 */
[----:B------:R-:W-:-:S04]  /*0a10*/  IADD3 R10, PT, PT, R10, 0x1, RZ ;  /* 0x000000010a0a7810 */ /* 0x000fc80007ffe0ff */
[----:B------:R-:W-:Y:S01]  /*0a20*/  ISETP.NE.AND P0, PT, R10, RZ, PT ;  /* 0x000000ff0a00720c */ /* 0x000fe20003f05270 */
[----:B------:R-:W-:Y:S01]  /*0a30*/  VIADD R0, R0, 0x2 ;  /* 0x0000000200007836 */ /* 0x000fe20000000000 */
[----:B------:R-:W-:Y:S01]  /*0a40*/  IADD3 R15, PT, PT, R15, 0x2, RZ ;  /* 0x000000020f0f7810 */ /* 0x000fe20007ffe0ff */
[----:B------:R-:W-:Y:S01]  /*0a50*/  IMAD R18, R5, 0x2, R18 ;  /* 0x0000000205127824 */ /* 0x000fe200078e0212 */
[----:B------:R-:W-:Y:S01]  /*0a60*/  IADD3 R21, PT, PT, R21, 0x2, RZ ;  /* 0x0000000215157810 */ /* 0x000fe20007ffe0ff */
[----:B--2---:R-:W-:Y:S04]  /*0a70*/  STS [R8+0x10], R25 ;  /* 0x0000101908007388 */ /* 0x004fe80000000800 */
[----:B---3--:R-:W-:Y:S01]  /*0a80*/  STS [R8], R23 ;  /* 0x0000001708007388 */ /* 0x008fe20000000800 */
        /* <DEDUP_REMOVED lines=8> */
.L_x_0:
[----:B------:R-:W-:-:S04]  /*0b10*/  VIMNMX R0, PT, PT, R4, R7, !PT ;  /* 0x0000000704007248 */ /* 0x000fc80007fe0100 */
[----:B------:R-:W-:-:S13]  /*0b20*/  ISETP.GE.AND P0, PT, R0, R5, PT ;  /* 0x000000050000720c */ /* 0x000fda0003f06270 */
[----:B------:R-:W-:Y:S05]  /*0b30*/  @P0 EXIT ;  /* 0x000000000000094d */ /* 0x000fea0003800000 */
[----:B------:R-:W0:Y:S01]  /*0b40*/  LDC.64 R2, c[0x0][0x390] ;  /* 0x0000e400ff027b82 */ /* 0x000e220000000a00 */
[----:B------:R-:W-:-:S04]  /*0b50*/  IMAD R5, R4, R5, R7 ;  /* 0x0000000504057224 */ /* 0x000fc800078e0207 */
[----:B0-----:R-:W-:-:S05]  /*0b60*/  IMAD.WIDE R2, R5, 0x4, R2 ;  /* 0x0000000405027825 */ /* 0x001fca00078e0202 */
[----:B------:R-:W-:Y:S01]  /*0b70*/  STG.E desc[UR6][R2.64], R19 ;  /* 0x0000001302007986 */ /* 0x000fe2000c101906 */
[----:B------:R-:W-:Y:S05]  /*0b80*/  EXIT ;  /* 0x000000000000794d */ /* 0x000fea0003800000 */
.L_x_4:
[----:B------:R-:W-:-:S00]  /*0b90*/  BRA `(.L_x_4) ;  /* 0xfffffffc00fc7947 */ /* 0x000fc0000383ffff */
[----:B------:R-:W-:-:S00]  /*0ba0*/  NOP ;  /* 0x0000000000007918 */ /* 0x000fc00000000000 */
        /* <DEDUP_REMOVED lines=13> */
.L_x_5:


//--------------------- .nv.shared._Z18matmul_generalizedPfS_S_i --------------------------
	.section	.nv.shared._Z18matmul_generalizedPfS_S_i,"aw",@nobits
	.sectionflags	@""
	.align	16
	.zero		1024


//--------------------- .nv.shared.reserved.0     --------------------------
	.section	.nv.shared.reserved.0,"aw",@nobits
	.weak		__nv_reservedSMEM_offset_0_alias
	.size		__nv_reservedSMEM_offset_0_alias, 0, 64
	.other		__nv_reservedSMEM_offset_0_alias,@"STO_CUDA_RESERVED_SHARED STV_DEFAULT"
__nv_reservedSMEM_offset_0_alias:
	.zero		0
	.zero		64


//--------------------- .nv.constant0._Z18matmul_generalizedPfS_S_i --------------------------
	.section	.nv.constant0._Z18matmul_generalizedPfS_S_i,"a",@progbits
	.sectionflags	@""
	.align	4
.nv.constant0._Z18matmul_generalizedPfS_S_i:
	.zero		924


//--------------------- SYMBOLS --------------------------

	.type		.nv.reservedSmem.offset0,@object
	.size		.nv.reservedSmem.offset0,0x4
	.type		.nv.reservedSmem.cap,@object
	.size		.nv.reservedSmem.cap,0x4
